	.headerflags	@"EF_CUDA_TEXMODE_UNIFIED EF_CUDA_64BIT_ADDRESS EF_CUDA_ACCELERATORS EF_CUDA_SM90 EF_CUDA_VIRTUAL_SM(EF_CUDA_SM90)"
	.elftype	@"ET_EXEC"


//--------------------- .nv.info                  --------------------------
	.section	.nv.info,"",@"SHT_CUDA_INFO"
	.align	4


	//----- nvinfo : EIATTR_REGCOUNT
	.align		4
        /*0000*/ 	.byte	0x04, 0x2f
        /*0002*/ 	.short	(.L_3 - .L_2)
	.align		4
.L_2:
        /*0004*/ 	.word	index@(triton_poi_fused__native_batch_norm_legit_no_training_convolution_relu_23)
        /*0008*/ 	.word	0x00000016


	//----- nvinfo : EIATTR_MIN_STACK_SIZE
	.align		4
.L_3:
        /*000c*/ 	.byte	0x04, 0x12
        /*000e*/ 	.short	(.L_5 - .L_4)
	.align		4
.L_4:
        /*0010*/ 	.word	index@(triton_poi_fused__native_batch_norm_legit_no_training_convolution_relu_23)
        /*0014*/ 	.word	0x00000000


	//----- nvinfo : EIATTR_FRAME_SIZE
	.align		4
.L_5:
        /*0018*/ 	.byte	0x04, 0x11
        /*001a*/ 	.short	(.L_7 - .L_6)
	.align		4
.L_6:
        /*001c*/ 	.word	index@(triton_poi_fused__native_batch_norm_legit_no_training_convolution_relu_23)
        /*0020*/ 	.word	0x00000000


	//----- nvinfo : EIATTR_MIN_STACK_SIZE
	.align		4
.L_7:
        /*0024*/ 	.byte	0x04, 0x12
        /*0026*/ 	.short	(.L_9 - .L_8)
	.align		4
.L_8:
        /*0028*/ 	.word	index@(triton_poi_fused__native_batch_norm_legit_no_training_convolution_relu_23)
        /*002c*/ 	.word	0x00000000
.L_9:


//--------------------- .nv.info.triton_poi_fused__native_batch_norm_legit_no_training_convolution_relu_23 --------------------------
	.section	.nv.info.triton_poi_fused__native_batch_norm_legit_no_training_convolution_relu_23,"",@"SHT_CUDA_INFO"
	.sectionflags	@""
	.align	4


	//----- nvinfo : EIATTR_CUDA_API_VERSION
	.align		4
        /*0000*/ 	.byte	0x04, 0x37
        /*0002*/ 	.short	(.L_11 - .L_10)
.L_10:
        /*0004*/ 	.word	0x0000007c


	//----- nvinfo : EIATTR_KPARAM_INFO
	.align		4
.L_11:
        /*0008*/ 	.byte	0x04, 0x17
        /*000a*/ 	.short	(.L_13 - .L_12)
.L_12:
        /*000c*/ 	.word	0x00000000
        /*0010*/ 	.short	0x0007
        /*0012*/ 	.short	0x0038
        /*0014*/ 	.byte	0x00, 0xf0, 0x11, 0x00


	//----- nvinfo : EIATTR_KPARAM_INFO
	.align		4
.L_13:
        /*0018*/ 	.byte	0x04, 0x17
        /*001a*/ 	.short	(.L_15 - .L_14)
.L_14:
        /*001c*/ 	.word	0x00000000
        /*0020*/ 	.short	0x0006
        /*0022*/ 	.short	0x0030
        /*0024*/ 	.byte	0x00, 0xf4, 0x21, 0x00


	//----- nvinfo : EIATTR_KPARAM_INFO
	.align		4
.L_15:
        /*0028*/ 	.byte	0x04, 0x17
        /*002a*/ 	.short	(.L_17 - .L_16)
.L_16:
        /*002c*/ 	.word	0x00000000
        /*0030*/ 	.short	0x0005
        /*0032*/ 	.short	0x0028
        /*0034*/ 	.byte	0x00, 0xf4, 0x21, 0x00


	//----- nvinfo : EIATTR_KPARAM_INFO
	.align		4
.L_17:
        /*0038*/ 	.byte	0x04, 0x17
        /*003a*/ 	.short	(.L_19 - .L_18)
.L_18:
        /*003c*/ 	.word	0x00000000
        /*0040*/ 	.short	0x0004
        /*0042*/ 	.short	0x0020
        /*0044*/ 	.byte	0x00, 0xf4, 0x21, 0x00


	//----- nvinfo : EIATTR_KPARAM_INFO
	.align		4
.L_19:
        /*0048*/ 	.byte	0x04, 0x17
        /*004a*/ 	.short	(.L_21 - .L_20)
.L_20:
        /*004c*/ 	.word	0x00000000
        /*0050*/ 	.short	0x0003
        /*0052*/ 	.short	0x0018
        /*0054*/ 	.byte	0x00, 0xf4, 0x21, 0x00


	//----- nvinfo : EIATTR_KPARAM_INFO
	.align		4
.L_21:
        /*0058*/ 	.byte	0x04, 0x17
        /*005a*/ 	.short	(.L_23 - .L_22)
.L_22:
        /*005c*/ 	.word	0x00000000
        /*0060*/ 	.short	0x0002
        /*0062*/ 	.short	0x0010
        /*0064*/ 	.byte	0x00, 0xf4, 0x21, 0x00


	//----- nvinfo : EIATTR_KPARAM_INFO
	.align		4
.L_23:
        /*0068*/ 	.byte	0x04, 0x17
        /*006a*/ 	.short	(.L_25 - .L_24)
.L_24:
        /*006c*/ 	.word	0x00000000
        /*0070*/ 	.short	0x0001
        /*0072*/ 	.short	0x0008
        /*0074*/ 	.byte	0x00, 0xf4, 0x21, 0x00


	//----- nvinfo : EIATTR_KPARAM_INFO
	.align		4
.L_25:
        /*0078*/ 	.byte	0x04, 0x17
        /*007a*/ 	.short	(.L_27 - .L_26)
.L_26:
        /*007c*/ 	.word	0x00000000
        /*0080*/ 	.short	0x0000
        /*0082*/ 	.short	0x0000
        /*0084*/ 	.byte	0x00, 0xf4, 0x21, 0x00


	//----- nvinfo : EIATTR_SPARSE_MMA_MASK
	.align		4
.L_27:
        /*0088*/ 	.byte	0x03, 0x50
        /*008a*/ 	.short	0x0000


	//----- nvinfo : EIATTR_MAXREG_COUNT
	.align		4
        /*008c*/ 	.byte	0x03, 0x1b
        /*008e*/ 	.short	0x00ff


	//----- nvinfo : EIATTR_EXIT_INSTR_OFFSETS
	.align		4
        /*0090*/ 	.byte	0x04, 0x1c
        /*0092*/ 	.short	(.L_29 - .L_28)


	//   ....[0]....
.L_28:
        /*0094*/ 	.word	0x000003b0


	//----- nvinfo : EIATTR_REQNTID
	.align		4
.L_29:
        /*0098*/ 	.byte	0x04, 0x10
        /*009a*/ 	.short	(.L_31 - .L_30)
.L_30:
        /*009c*/ 	.word	0x00000100
        /*00a0*/ 	.word	0x00000001
        /*00a4*/ 	.word	0x00000001


	//----- nvinfo : EIATTR_CBANK_PARAM_SIZE
	.align		4
.L_31:
        /*00a8*/ 	.byte	0x03, 0x19
        /*00aa*/ 	.short	0x003c


	//----- nvinfo : EIATTR_PARAM_CBANK
	.align		4
        /*00ac*/ 	.byte	0x04, 0x0a
        /*00ae*/ 	.short	(.L_33 - .L_32)
	.align		4
.L_32:
        /*00b0*/ 	.word	index@(.nv.constant0.triton_poi_fused__native_batch_norm_legit_no_training_convolution_relu_23)
        /*00b4*/ 	.short	0x0210
        /*00b6*/ 	.short	0x003c


	//----- nvinfo : EIATTR_SW_WAR
	.align		4
.L_33:
        /*00b8*/ 	.byte	0x04, 0x36
        /*00ba*/ 	.short	(.L_35 - .L_34)
.L_34:
        /*00bc*/ 	.word	0x00000008
.L_35:


//--------------------- .nv.callgraph             --------------------------
	.section	.nv.callgraph,"",@"SHT_CUDA_CALLGRAPH"
	.align	4
	.sectionentsize	8
	.align		4
        /*0000*/ 	.word	0x00000000
	.align		4
        /*0004*/ 	.word	0xffffffff
	.align		4
        /*0008*/ 	.word	0x00000000
	.align		4
        /*000c*/ 	.word	0xfffffffe
	.align		4
        /*0010*/ 	.word	0x00000000
	.align		4
        /*0014*/ 	.word	0xfffffffd
	.align		4
        /*0018*/ 	.word	0x00000000
	.align		4
        /*001c*/ 	.word	0xfffffffc


//--------------------- .nv.constant4             --------------------------
	.section	.nv.constant4,"a",@progbits
	.align	8
	.align		8
.nv.constant4:
        /*0000*/ 	.dword	_$_str
	.align		8
        /*0008*/ 	.dword	_$_str_$_2


//--------------------- .text.triton_poi_fused__native_batch_norm_legit_no_training_convolution_relu_23 --------------------------
	.section	.text.triton_poi_fused__native_batch_norm_legit_no_training_convolution_relu_23,"ax",@progbits
	.align	128
        .global         triton_poi_fused__native_batch_norm_legit_no_training_convolution_relu_23
        .type           triton_poi_fused__native_batch_norm_legit_no_training_convolution_relu_23,@function
        .size           triton_poi_fused__native_batch_norm_legit_no_training_convolution_relu_23,(.L_x_1 - triton_poi_fused__native_batch_norm_legit_no_training_convolution_relu_23)
        .other          triton_poi_fused__native_batch_norm_legit_no_training_convolution_relu_23,@"STO_CUDA_ENTRY STV_DEFAULT"
triton_poi_fused__native_batch_norm_legit_no_training_convolution_relu_23:
.text.triton_poi_fused__native_batch_norm_legit_no_training_convolution_relu_23:
[----:B------:R-:W-:Y:S01]  /*0000*/  LDC R1, c[0x0][0x28] ;  /* 0x00000a00ff017b82 */ /* 0x000fe20000000800 */
[----:B------:R-:W1:Y:S07]  /*0010*/  S2R R0, SR_TID.X ;  /* 0x0000000000007919 */ /* 0x000e6e0000002100 */
[----:B------:R-:W2:Y:S01]  /*0020*/  LDC.64 R14, c[0x0][0x228] ;  /* 0x00008a00ff0e7b82 */ /* 0x000ea20000000a00 */
[----:B------:R-:W-:Y:S01]  /*0030*/  ULDC.64 UR4, c[0x0][0x208] ;  /* 0x0000820000047ab9 */ /* 0x000fe20000000a00 */
[----:B------:R-:W3:Y:S06]  /*0040*/  S2R R5, SR_CTAID.X ;  /* 0x0000000000057919 */ /* 0x000eec0000002500 */
[----:B------:R-:W4:Y:S08]  /*0050*/  LDC.64 R10, c[0x0][0x218] ;  /* 0x00008600ff0a7b82 */ /* 0x000f300000000a00 */
[----:B------:R-:W5:Y:S08]  /*0060*/  LDC.64 R12, c[0x0][0x220] ;  /* 0x00008800ff0c7b82 */ /* 0x000f700000000a00 */
[----:B------:R-:W5:Y:S01]  /*0070*/  LDC.64 R16, c[0x0][0x230] ;  /* 0x00008c00ff107b82 */ /* 0x000f620000000a00 */
[----:B-1----:R-:W-:-:S02]  /*0080*/  SHF.L.U32 R0, R0, 0x1, RZ ;  /* 0x0000000100007819 */ /* 0x002fc400000006ff */
[----:B---3--:R-:W-:Y:S02]  /*0090*/  SHF.R.S32.HI R3, RZ, 0x16, R5 ;  /* 0x00000016ff037819 */ /* 0x008fe40000011405 */
[----:B------:R-:W-:Y:S02]  /*00a0*/  LOP3.LUT R0, R0, 0x1fe, RZ, 0xc0, !PT ;  /* 0x000001fe00007812 */ /* 0x000fe400078ec0ff */
[----:B------:R-:W-:Y:S02]  /*00b0*/  SGXT R3, R3, 0x1 ;  /* 0x000000010303781a */ /* 0x000fe40000000200 */
[----:B------:R-:W-:Y:S02]  /*00c0*/  LEA R0, R5, R0, 0x9 ;  /* 0x0000000005007211 */ /* 0x000fe400078e48ff */
[----:B------:R-:W1:Y:S02]  /*00d0*/  LDC.64 R4, c[0x0][0x238] ;  /* 0x00008e00ff047b82 */ /* 0x000e640000000a00 */
[----:B------:R-:W-:-:S04]  /*00e0*/  LEA.HI R3, R3, R0, RZ, 0x8 ;  /* 0x0000000003037211 */ /* 0x000fc800078f40ff */
[----:B------:R-:W-:-:S04]  /*00f0*/  SHF.R.S32.HI R3, RZ, 0x8, R3 ;  /* 0x00000008ff037819 */ /* 0x000fc80000011403 */
[----:B------:R-:W-:-:S04]  /*0100*/  LEA.HI R2, R3, R3, RZ, 0x8 ;  /* 0x0000000303027211 */ /* 0x000fc800078f40ff */
[----:B------:R-:W-:-:S04]  /*0110*/  LOP3.LUT R2, R2, 0xffffff00, RZ, 0xc0, !PT ;  /* 0xffffff0002027812 */ /* 0x000fc800078ec0ff */
[----:B------:R-:W-:Y:S02]  /*0120*/  IADD3 R19, R3, -R2, RZ ;  /* 0x8000000203137210 */ /* 0x000fe40007ffe0ff */
[----:B------:R-:W3:Y:S03]  /*0130*/  LDC.64 R2, c[0x0][0x210] ;  /* 0x00008400ff027b82 */ /* 0x000ee60000000a00 */
[----:B--2---:R-:W-:-:S05]  /*0140*/  IMAD.WIDE R14, R19, 0x4, R14 ;  /* 0x00000004130e7825 */ /* 0x004fca00078e020e */
[----:B------:R2:W2:Y:S01]  /*0150*/  LDG.E.EL R18, desc[UR4][R14.64] ;  /* 0x000000040e127981 */ /* 0x0004a2000c2e1900 */
[----:B----4-:R-:W-:-:S04]  /*0160*/  IMAD.WIDE R10, R19, 0x4, R10 ;  /* 0x00000004130a7825 */ /* 0x010fc800078e020a */
[----:B-----5:R-:W-:Y:S01]  /*0170*/  IMAD.WIDE R12, R19, 0x4, R12 ;  /* 0x00000004130c7825 */ /* 0x020fe200078e020c */
[----:B------:R4:W5:Y:S04]  /*0180*/  LDG.E.EL R8, desc[UR4][R10.64] ;  /* 0x000000040a087981 */ /* 0x000968000c2e1900 */
[----:B------:R-:W5:Y:S01]  /*0190*/  LDG.E.EL R9, desc[UR4][R12.64] ;  /* 0x000000040c097981 */ /* 0x000f62000c2e1900 */
[----:B---3--:R-:W-:-:S05]  /*01a0*/  IMAD.WIDE R2, R0, 0x4, R2 ;  /* 0x0000000400027825 */ /* 0x008fca00078e0202 */
[----:B------:R-:W5:Y:S01]  /*01b0*/  LDG.E.64 R6, desc[UR4][R2.64] ;  /* 0x0000000402067981 */ /* 0x000f62000c1e1b00 */
[----:B0-2---:R-:W-:-:S04]  /*01c0*/  IMAD.WIDE R14, R19, 0x4, R16 ;  /* 0x00000004130e7825 */ /* 0x005fc800078e0210 */
[----:B-1----:R-:W-:Y:S02]  /*01d0*/  IMAD.WIDE R16, R19, 0x4, R4 ;  /* 0x0000000413107825 */ /* 0x002fe400078e0204 */
[----:B------:R-:W2:Y:S01]  /*01e0*/  LDG.E.EL R14, desc[UR4][R14.64] ;  /* 0x000000040e0e7981 */ /* 0x000ea2000c2e1900 */
[----:B----4-:R-:W-:Y:S01]  /*01f0*/  HFMA2.MMA R10, -RZ, RZ, 1.625, 0 ;  /* 0x3e800000ff0a7435 */ /* 0x010fe200000001ff */
[----:B------:R-:W0:Y:S02]  /*0200*/  LDC.64 R4, c[0x0][0x240] ;  /* 0x00009000ff047b82 */ /* 0x000e240000000a00 */
[----:B------:R-:W2:Y:S01]  /*0210*/  LDG.E.EL R17, desc[UR4][R16.64] ;  /* 0x0000000410117981 */ /* 0x000ea2000c2e1900 */
[----:B0-----:R-:W-:-:S04]  /*0220*/  IMAD.WIDE R4, R0, 0x4, R4 ;  /* 0x0000000400047825 */ /* 0x001fc800078e0204 */
[----:B------:R-:W-:-:S04]  /*0230*/  FADD R18, R18, 9.9999997473787516356e-06 ;  /* 0x3727c5ac12127421 */ /* 0x000fc80000000000 */
[----:B------:R-:W0:Y:S02]  /*0240*/  MUFU.SQRT R19, R18 ;  /* 0x0000001200137308 */ /* 0x000e240000002000 */
[C---:B0-----:R-:W-:Y:S02]  /*0250*/  FSETP.GT.AND P0, PT, R19.reuse, 8.50705917302346158658e+37, PT ;  /* 0x7e8000001300780b */ /* 0x041fe40003f04000 */
[----:B------:R-:W-:-:S11]  /*0260*/  FSETP.GEU.AND P1, PT, R19, 1.175494350822287508e-38, PT ;  /* 0x008000001300780b */ /* 0x000fd60003f2e000 */
[----:B------:R-:W-:-:S04]  /*0270*/  @P0 FMUL R19, R19, 0.25 ;  /* 0x3e80000013130820 */ /* 0x000fc80000400000 */
[----:B------:R-:W-:-:S06]  /*0280*/  @!P1 FMUL R19, R19, 16777216 ;  /* 0x4b80000013139820 */ /* 0x000fcc0000400000 */
[----:B------:R-:W0:Y:S01]  /*0290*/  MUFU.RCP R19, R19 ;  /* 0x0000001300137308 */ /* 0x000e220000001000 */
[----:B------:R-:W-:Y:S01]  /*02a0*/  FSEL R10, R10, 1, P0 ;  /* 0x3f8000000a0a7808 */ /* 0x000fe20000000000 */
[--C-:B-----5:R-:W-:Y:S01]  /*02b0*/  FADD R6, R6, R8.reuse ;  /* 0x0000000806067221 */ /* 0x120fe20000000000 */
[----:B------:R-:W-:-:S03]  /*02c0*/  FADD R7, R7, R8 ;  /* 0x0000000807077221 */ /* 0x000fc60000000000 */
[----:B------:R-:W-:Y:S01]  /*02d0*/  @!P1 FMUL R10, R10, 16777216 ;  /* 0x4b8000000a0a9820 */ /* 0x000fe20000400000 */
[C---:B------:R-:W-:Y:S01]  /*02e0*/  FADD R8, -R9.reuse, R6 ;  /* 0x0000000609087221 */ /* 0x040fe20000000100 */
[----:B------:R-:W-:Y:S02]  /*02f0*/  FADD R9, -R9, R7 ;  /* 0x0000000709097221 */ /* 0x000fe40000000100 */
[----:B0-----:R-:W-:-:S04]  /*0300*/  FMUL R10, R19, R10 ;  /* 0x0000000a130a7220 */ /* 0x001fc80000400000 */
[-C--:B------:R-:W-:Y:S01]  /*0310*/  FMUL R8, R8, R10.reuse ;  /* 0x0000000a08087220 */ /* 0x080fe20000400000 */
[----:B------:R-:W-:-:S03]  /*0320*/  FMUL R10, R9, R10 ;  /* 0x0000000a090a7220 */ /* 0x000fc60000400000 */
[C-C-:B--2---:R-:W-:Y:S01]  /*0330*/  FFMA R8, R14.reuse, R8, R17.reuse ;  /* 0x000000080e087223 */ /* 0x144fe20000000011 */
[----:B------:R-:W-:-:S04]  /*0340*/  FFMA R10, R14, R10, R17 ;  /* 0x0000000a0e0a7223 */ /* 0x000fc80000000011 */
[----:B------:R-:W-:Y:S02]  /*0350*/  FSETP.GEU.AND P0, PT, R8, RZ, PT ;  /* 0x000000ff0800720b */ /* 0x000fe40003f0e000 */
[----:B------:R-:W-:Y:S02]  /*0360*/  FSETP.GEU.AND P1, PT, R10, RZ, PT ;  /* 0x000000ff0a00720b */ /* 0x000fe40003f2e000 */
[----:B------:R-:W-:Y:S02]  /*0370*/  FSEL R8, R8, RZ, P0 ;  /* 0x000000ff08087208 */ /* 0x000fe40000000000 */
[----:B------:R-:W-:Y:S01]  /*0380*/  FSEL R9, R10, RZ, P1 ;  /* 0x000000ff0a097208 */ /* 0x000fe20000800000 */
[----:B------:R-:W-:Y:S04]  /*0390*/  STG.E.64 desc[UR4][R2.64], R6 ;  /* 0x0000000602007986 */ /* 0x000fe8000c101b04 */
[----:B------:R-:W-:Y:S01]  /*03a0*/  STG.E.64 desc[UR4][R4.64], R8 ;  /* 0x0000000804007986 */ /* 0x000fe2000c101b04 */
[----:B------:R-:W-:Y:S05]  /*03b0*/  EXIT ;  /* 0x000000000000794d */ /* 0x000fea0003800000 */
.L_x_0:
[----:B------:R-:W-:-:S00]  /*03c0*/  BRA `(.L_x_0) ;  /* 0xfffffffc00fc7947 */ /* 0x000fc0000383ffff */
[----:B------:R-:W-:-:S00]  /*03d0*/  NOP ;  /* 0x0000000000007918 */ /* 0x000fc00000000000 */
        /* <DEDUP_REMOVED lines=10> */
.L_x_1:


//--------------------- .nv.global.init           --------------------------
	.section	.nv.global.init,"aw",@progbits
.nv.global.init:
	.type		_$_str,@object
	.size		_$_str,(_$_str_$_2 - _$_str)
_$_str:
        /*0000*/ 	.byte	0x5f, 0x5f, 0x43, 0x55, 0x44, 0x41, 0x5f, 0x46, 0x54, 0x5a, 0x00
	.type		_$_str_$_2,@object
	.size		_$_str_$_2,(.L_1 - _$_str_$_2)
_$_str_$_2:
        /*000b*/ 	.byte	0x5f, 0x5f, 0x43, 0x55, 0x44, 0x41, 0x5f, 0x50, 0x52, 0x45, 0x43, 0x5f, 0x53, 0x51, 0x52, 0x54
        /*001b*/ 	.byte	0x00
.L_1:


//--------------------- .nv.constant0.triton_poi_fused__native_batch_norm_legit_no_training_convolution_relu_23 --------------------------
	.section	.nv.constant0.triton_poi_fused__native_batch_norm_legit_no_training_convolution_relu_23,"a",@progbits
	.sectionflags	@""
	.align	4
.nv.constant0.triton_poi_fused__native_batch_norm_legit_no_training_convolution_relu_23:
	.zero		588
